	.headerflags	@"EF_CUDA_TEXMODE_UNIFIED EF_CUDA_64BIT_ADDRESS EF_CUDA_ACCELERATORS EF_CUDA_SM90 EF_CUDA_VIRTUAL_SM(EF_CUDA_SM90)"
	.elftype	@"ET_EXEC"


//--------------------- .nv.info                  --------------------------
	.section	.nv.info,"",@"SHT_CUDA_INFO"
	.align	4


	//----- nvinfo : EIATTR_REGCOUNT
	.align		4
        /*0000*/ 	.byte	0x04, 0x2f
        /*0002*/ 	.short	(.L_1 - .L_0)
	.align		4
.L_0:
        /*0004*/ 	.word	index@(triton_mm)
        /*0008*/ 	.word	0x0000002f


	//----- nvinfo : EIATTR_MIN_STACK_SIZE
	.align		4
.L_1:
        /*000c*/ 	.byte	0x04, 0x12
        /*000e*/ 	.short	(.L_3 - .L_2)
	.align		4
.L_2:
        /*0010*/ 	.word	index@(triton_mm)
        /*0014*/ 	.word	0x00000000


	//----- nvinfo : EIATTR_FRAME_SIZE
	.align		4
.L_3:
        /*0018*/ 	.byte	0x04, 0x11
        /*001a*/ 	.short	(.L_5 - .L_4)
	.align		4
.L_4:
        /*001c*/ 	.word	index@(triton_mm)
        /*0020*/ 	.word	0x00000000


	//----- nvinfo : EIATTR_MIN_STACK_SIZE
	.align		4
.L_5:
        /*0024*/ 	.byte	0x04, 0x12
        /*0026*/ 	.short	(.L_7 - .L_6)
	.align		4
.L_6:
        /*0028*/ 	.word	index@(triton_mm)
        /*002c*/ 	.word	0x00000000
.L_7:


//--------------------- .nv.info.triton_mm        --------------------------
	.section	.nv.info.triton_mm,"",@"SHT_CUDA_INFO"
	.sectionflags	@""
	.align	4


	//----- nvinfo : EIATTR_CUDA_API_VERSION
	.align		4
        /*0000*/ 	.byte	0x04, 0x37
        /*0002*/ 	.short	(.L_9 - .L_8)
.L_8:
        /*0004*/ 	.word	0x0000007c


	//----- nvinfo : EIATTR_KPARAM_INFO
	.align		4
.L_9:
        /*0008*/ 	.byte	0x04, 0x17
        /*000a*/ 	.short	(.L_11 - .L_10)
.L_10:
        /*000c*/ 	.word	0x00000000
        /*0010*/ 	.short	0x0004
        /*0012*/ 	.short	0x001c
        /*0014*/ 	.byte	0x00, 0xf0, 0x11, 0x00


	//----- nvinfo : EIATTR_KPARAM_INFO
	.align		4
.L_11:
        /*0018*/ 	.byte	0x04, 0x17
        /*001a*/ 	.short	(.L_13 - .L_12)
.L_12:
        /*001c*/ 	.word	0x00000000
        /*0020*/ 	.short	0x0003
        /*0022*/ 	.short	0x0018
        /*0024*/ 	.byte	0x00, 0xf0, 0x11, 0x00


	//----- nvinfo : EIATTR_KPARAM_INFO
	.align		4
.L_13:
        /*0028*/ 	.byte	0x04, 0x17
        /*002a*/ 	.short	(.L_15 - .L_14)
.L_14:
        /*002c*/ 	.word	0x00000000
        /*0030*/ 	.short	0x0002
        /*0032*/ 	.short	0x0010
        /*0034*/ 	.byte	0x00, 0xf0, 0x21, 0x00


	//----- nvinfo : EIATTR_KPARAM_INFO
	.align		4
.L_15:
        /*0038*/ 	.byte	0x04, 0x17
        /*003a*/ 	.short	(.L_17 - .L_16)
.L_16:
        /*003c*/ 	.word	0x00000000
        /*0040*/ 	.short	0x0001
        /*0042*/ 	.short	0x0008
        /*0044*/ 	.byte	0x00, 0xf0, 0x21, 0x00


	//----- nvinfo : EIATTR_KPARAM_INFO
	.align		4
.L_17:
        /*0048*/ 	.byte	0x04, 0x17
        /*004a*/ 	.short	(.L_19 - .L_18)
.L_18:
        /*004c*/ 	.word	0x00000000
        /*0050*/ 	.short	0x0000
        /*0052*/ 	.short	0x0000
        /*0054*/ 	.byte	0x00, 0xf0, 0x21, 0x00


	//----- nvinfo : EIATTR_SPARSE_MMA_MASK
	.align		4
.L_19:
        /*0058*/ 	.byte	0x03, 0x50
        /*005a*/ 	.short	0x0000


	//----- nvinfo : EIATTR_MAXREG_COUNT
	.align		4
        /*005c*/ 	.byte	0x03, 0x1b
        /*005e*/ 	.short	0x00ff


	//----- nvinfo : EIATTR_COOP_GROUP_MASK_REGIDS
	.align		4
        /*0060*/ 	.byte	0x04, 0x29
        /*0062*/ 	.short	(.L_21 - .L_20)


	//   ....[0]....
.L_20:
        /*0064*/ 	.word	0xffffffff


	//----- nvinfo : EIATTR_COOP_GROUP_INSTR_OFFSETS
	.align		4
.L_21:
        /*0068*/ 	.byte	0x04, 0x28
        /*006a*/ 	.short	(.L_23 - .L_22)


	//   ....[0]....
.L_22:
        /*006c*/ 	.word	0x00000df0


	//----- nvinfo : EIATTR_EXIT_INSTR_OFFSETS
	.align		4
.L_23:
        /*0070*/ 	.byte	0x04, 0x1c
        /*0072*/ 	.short	(.L_25 - .L_24)


	//   ....[0]....
.L_24:
        /*0074*/ 	.word	0x00000050


	//   ....[1]....
        /*0078*/ 	.word	0x000013c0


	//   ....[2]....
        /*007c*/ 	.word	0x00001410


	//----- nvinfo : EIATTR_MAX_THREADS
	.align		4
.L_25:
        /*0080*/ 	.byte	0x04, 0x05
        /*0082*/ 	.short	(.L_27 - .L_26)
.L_26:
        /*0084*/ 	.word	0x00000100
        /*0088*/ 	.word	0x00000001
        /*008c*/ 	.word	0x00000001


	//----- nvinfo : EIATTR_CBANK_PARAM_SIZE
	.align		4
.L_27:
        /*0090*/ 	.byte	0x03, 0x19
        /*0092*/ 	.short	0x0020


	//----- nvinfo : EIATTR_PARAM_CBANK
	.align		4
        /*0094*/ 	.byte	0x04, 0x0a
        /*0096*/ 	.short	(.L_29 - .L_28)
	.align		4
.L_28:
        /*0098*/ 	.word	index@(.nv.constant0.triton_mm)
        /*009c*/ 	.short	0x0210
        /*009e*/ 	.short	0x0020


	//----- nvinfo : EIATTR_SW_WAR
	.align		4
.L_29:
        /*00a0*/ 	.byte	0x04, 0x36
        /*00a2*/ 	.short	(.L_31 - .L_30)
.L_30:
        /*00a4*/ 	.word	0x00000008
.L_31:


//--------------------- .nv.callgraph             --------------------------
	.section	.nv.callgraph,"",@"SHT_CUDA_CALLGRAPH"
	.align	4
	.sectionentsize	8
	.align		4
        /*0000*/ 	.word	0x00000000
	.align		4
        /*0004*/ 	.word	0xffffffff
	.align		4
        /*0008*/ 	.word	0x00000000
	.align		4
        /*000c*/ 	.word	0xfffffffe
	.align		4
        /*0010*/ 	.word	0x00000000
	.align		4
        /*0014*/ 	.word	0xfffffffd
	.align		4
        /*0018*/ 	.word	0x00000000
	.align		4
        /*001c*/ 	.word	0xfffffffc


//--------------------- .text.triton_mm           --------------------------
	.section	.text.triton_mm,"ax",@progbits
	.sectionflags	@"SHF_BARRIERS=1"
	.align	128
        .global         triton_mm
        .type           triton_mm,@function
        .size           triton_mm,(.L_x_2 - triton_mm)
        .other          triton_mm,@"STO_CUDA_ENTRY STV_DEFAULT"
triton_mm:
.text.triton_mm:
[----:B------:R-:W1:Y:S02]  /*0000*/  LDC R1, c[0x0][0x28] ;  /* 0x00000a00ff017b82 */ /* 0x000e640000000800 */
[----:B------:R-:W-:Y:S02]  /*0010*/  ULDC.64 UR6, c[0x0][0x228] ;  /* 0x00008a0000067ab9 */ /* 0x000fe40000000a00 */
[----:B------:R-:W-:-:S04]  /*0020*/  UIADD3 UR6, UR7, UR6, URZ ;  /* 0x0000000607067290 */ /* 0x000fc8000fffe03f */
[----:B------:R-:W-:-:S06]  /*0030*/  UIMAD UR4, UR6, 0x3000, URZ ;  /* 0x00003000060478a4 */ /* 0x000fcc000f8e023f */
[----:B------:R-:W-:-:S13]  /*0040*/  ISETP.NE.AND P0, PT, RZ, UR4, PT ;  /* 0x00000004ff007c0c */ /* 0x000fda000bf05270 */
[----:B------:R-:W-:Y:S05]  /*0050*/  @!P0 EXIT ;  /* 0x000000000000894d */ /* 0x000fea0003800000 */
[----:B------:R-:W2:Y:S01]  /*0060*/  S2UR UR9, SR_CTAID.X ;  /* 0x00000000000979c3 */ /* 0x000ea20000002500 */
[----:B------:R-:W-:Y:S01]  /*0070*/  UIADD3 UR7, UR6, 0x3f, URZ ;  /* 0x0000003f06077890 */ /* 0x000fe2000fffe03f */
[----:B------:R-:W3:Y:S01]  /*0080*/  S2R R6, SR_CTAID.X ;  /* 0x0000000000067919 */ /* 0x000ee20000002500 */
[----:B------:R-:W-:Y:S01]  /*0090*/  IABS R9, UR6 ;  /* 0x0000000600097c13 */ /* 0x000fe20008000000 */
[----:B------:R-:W-:Y:S01]  /*00a0*/  ULDC.64 UR26, c[0x0][0x208] ;  /* 0x00008200001a7ab9 */ /* 0x000fe20000000a00 */
[----:B------:R-:W-:Y:S02]  /*00b0*/  CS2R R24, SRZ ;  /* 0x0000000000187805 */ /* 0x000fe4000001ff00 */
[----:B------:R-:W-:Y:S02]  /*00c0*/  CS2R R26, SRZ ;  /* 0x00000000001a7805 */ /* 0x000fe4000001ff00 */
[----:B------:R-:W-:Y:S02]  /*00d0*/  CS2R R28, SRZ ;  /* 0x00000000001c7805 */ /* 0x000fe4000001ff00 */
[----:B------:R-:W-:-:S02]  /*00e0*/  CS2R R34, SRZ ;  /* 0x0000000000227805 */ /* 0x000fc4000001ff00 */
[----:B------:R-:W-:Y:S02]  /*00f0*/  CS2R R36, SRZ ;  /* 0x0000000000247805 */ /* 0x000fe4000001ff00 */
[----:B------:R-:W-:Y:S01]  /*0100*/  CS2R R38, SRZ ;  /* 0x0000000000267805 */ /* 0x000fe2000001ff00 */
[----:B------:R-:W-:Y:S01]  /*0110*/  UMOV UR22, 0x1 ;  /* 0x0000000100167882 */ /* 0x000fe20000000000 */
[----:B------:R-:W-:Y:S01]  /*0120*/  UMOV UR23, 0xffffffff ;  /* 0xffffffff00177882 */ /* 0x000fe20000000000 */
[----:B------:R-:W-:Y:S01]  /*0130*/  UMOV UR24, 0xffffffc0 ;  /* 0xffffffc000187882 */ /* 0x000fe20000000000 */
[----:B--2---:R-:W-:Y:S02]  /*0140*/  UIMAD.WIDE UR4, UR9, 0x2aaaaaab, URZ ;  /* 0x2aaaaaab090478a5 */ /* 0x004fe4000f8e023f */
[----:B------:R-:W-:Y:S01]  /*0150*/  ISETP.LE.AND P1, PT, RZ, UR9, PT ;  /* 0x00000009ff007c0c */ /* 0x000fe2000bf23270 */
[----:B------:R-:W-:Y:S02]  /*0160*/  USHF.R.S32.HI UR4, URZ, 0x1f, UR7 ;  /* 0x0000001f3f047899 */ /* 0x000fe40008011407 */
[----:B------:R-:W-:-:S02]  /*0170*/  USHF.R.U32.HI UR8, URZ, 0x1f, UR5 ;  /* 0x0000001f3f087899 */ /* 0x000fc40008011605 */
[----:B------:R-:W-:Y:S01]  /*0180*/  ULEA.HI UR4, UR4, UR7, URZ, 0x6 ;  /* 0x0000000704047291 */ /* 0x000fe2000f8f303f */
[----:B------:R-:W2:Y:S01]  /*0190*/  S2UR UR7, SR_CgaCtaId ;  /* 0x00000000000779c3 */ /* 0x000ea20000008800 */
[----:B------:R-:W-:Y:S01]  /*01a0*/  ULEA.HI.SX32 UR8, UR5, UR8, 0x18 ;  /* 0x0000000805087291 */ /* 0x000fe2000f8fc23f */
[----:B---3--:R-:W-:-:S03]  /*01b0*/  IABS R6, R6 ;  /* 0x0000000600067213 */ /* 0x008fc60000000000 */
[----:B------:R-:W-:Y:S02]  /*01c0*/  USHF.L.U32 UR5, UR8, 0x3, URZ ;  /* 0x0000000308057899 */ /* 0x000fe4000800063f */
[----:B------:R-:W-:Y:S02]  /*01d0*/  UIMAD UR8, UR8, -0x600, UR9 ;  /* 0xfffffa00080878a4 */ /* 0x000fe4000f8e0209 */
[----:B------:R-:W-:-:S04]  /*01e0*/  ULEA.HI.SX32 UR4, UR4, -UR5, 0x1a ;  /* 0x8000000504047291 */ /* 0x000fc8000f8fd23f */
[----:B------:R-:W-:-:S04]  /*01f0*/  UISETP.LT.AND UP0, UPT, UR4, 0x8, UPT ;  /* 0x000000080400788c */ /* 0x000fc8000bf01270 */
[----:B------:R-:W-:-:S06]  /*0200*/  USEL UR4, UR4, 0x8, UP0 ;  /* 0x0000000804047887 */ /* 0x000fcc0008000000 */
[----:B------:R-:W-:-:S05]  /*0210*/  IMAD.U32 R4, RZ, RZ, UR4 ;  /* 0x00000004ff047e24 */ /* 0x000fca000f8e00ff */
[-C--:B------:R-:W-:Y:S02]  /*0220*/  IABS R11, R4.reuse ;  /* 0x00000004000b7213 */ /* 0x080fe40000000000 */
[----:B------:R-:W-:Y:S02]  /*0230*/  IABS R7, R4 ;  /* 0x0000000400077213 */ /* 0x000fe40000000000 */
[----:B------:R-:W3:Y:S03]  /*0240*/  I2F.RP R0, R11 ;  /* 0x0000000b00007306 */ /* 0x000ee60000209400 */
[----:B------:R-:W-:-:S05]  /*0250*/  IMAD.MOV R7, RZ, RZ, -R7 ;  /* 0x000000ffff077224 */ /* 0x000fca00078e0a07 */
[----:B---3--:R-:W3:Y:S02]  /*0260*/  MUFU.RCP R0, R0 ;  /* 0x0000000000007308 */ /* 0x008ee40000001000 */
[----:B---3--:R-:W-:-:S06]  /*0270*/  VIADD R2, R0, 0xffffffe ;  /* 0x0ffffffe00027836 */ /* 0x008fcc0000000000 */
[----:B------:R3:W4:Y:S02]  /*0280*/  F2I.FTZ.U32.TRUNC.NTZ R3, R2 ;  /* 0x0000000200037305 */ /* 0x000724000021f000 */
[----:B---3--:R-:W-:Y:S02]  /*0290*/  IMAD.MOV.U32 R2, RZ, RZ, RZ ;  /* 0x000000ffff027224 */ /* 0x008fe400078e00ff */
[----:B----4-:R-:W-:-:S04]  /*02a0*/  IMAD.MOV R8, RZ, RZ, -R3 ;  /* 0x000000ffff087224 */ /* 0x010fc800078e0a03 */
[----:B------:R-:W-:Y:S02]  /*02b0*/  IMAD R5, R8, R11, RZ ;  /* 0x0000000b08057224 */ /* 0x000fe400078e02ff */
[----:B------:R-:W-:Y:S02]  /*02c0*/  IMAD.MOV.U32 R8, RZ, RZ, R9 ;  /* 0x000000ffff087224 */ /* 0x000fe400078e0009 */
[----:B------:R-:W-:Y:S02]  /*02d0*/  IMAD.HI.U32 R4, R3, R5, R2 ;  /* 0x0000000503047227 */ /* 0x000fe400078e0002 */
[----:B------:R-:W3:Y:S02]  /*02e0*/  I2F.RP R5, R8 ;  /* 0x0000000800057306 */ /* 0x000ee40000209400 */
[----:B------:R-:W-:-:S04]  /*02f0*/  IMAD.MOV.U32 R3, RZ, RZ, R6 ;  /* 0x000000ffff037224 */ /* 0x000fc800078e0006 */
[----:B------:R-:W-:-:S04]  /*0300*/  IMAD.HI.U32 R0, R4, R3, RZ ;  /* 0x0000000304007227 */ /* 0x000fc800078e00ff */
[----:B------:R-:W-:Y:S02]  /*0310*/  IMAD R2, R0, R7, R3 ;  /* 0x0000000700027224 */ /* 0x000fe400078e0203 */
[----:B------:R-:W4:Y:S01]  /*0320*/  S2R R0, SR_TID.X ;  /* 0x0000000000007919 */ /* 0x000f220000002100 */
[----:B------:R-:W-:Y:S02]  /*0330*/  IMAD.U32 R3, RZ, RZ, UR8 ;  /* 0x00000008ff037e24 */ /* 0x000fe4000f8e00ff */
[----:B------:R-:W-:Y:S01]  /*0340*/  ISETP.GT.U32.AND P0, PT, R11, R2, PT ;  /* 0x000000020b00720c */ /* 0x000fe20003f04070 */
[----:B---3--:R-:W3:Y:S02]  /*0350*/  MUFU.RCP R5, R5 ;  /* 0x0000000500057308 */ /* 0x008ee40000001000 */
[----:B------:R-:W-:-:S05]  /*0360*/  IABS R9, R3 ;  /* 0x0000000300097213 */ /* 0x000fca0000000000 */
[----:B------:R-:W-:-:S05]  /*0370*/  IMAD.HI.U32 R4, R4, R9, RZ ;  /* 0x0000000904047227 */ /* 0x000fca00078e00ff */
[----:B------:R-:W-:Y:S02]  /*0380*/  @!P0 IMAD.IADD R2, R2, 0x1, -R11 ;  /* 0x0000000102028824 */ /* 0x000fe400078e0a0b */
[----:B---3--:R-:W-:-:S03]  /*0390*/  VIADD R3, R5, 0xffffffe ;  /* 0x0ffffffe05037836 */ /* 0x008fc60000000000 */
[C---:B------:R-:W-:Y:S01]  /*03a0*/  ISETP.GT.U32.AND P0, PT, R11.reuse, R2, PT ;  /* 0x000000020b00720c */ /* 0x040fe20003f04070 */
[----:B------:R-:W-:Y:S01]  /*03b0*/  IMAD R5, R4, R7, R9 ;  /* 0x0000000704057224 */ /* 0x000fe200078e0209 */
[----:B------:R-:W-:Y:S01]  /*03c0*/  LOP3.LUT R7, RZ, UR4, RZ, 0x33, !PT ;  /* 0x00000004ff077c12 */ /* 0x000fe2000f8e33ff */
[----:B------:R-:W3:Y:S03]  /*03d0*/  F2I.FTZ.U32.TRUNC.NTZ R3, R3 ;  /* 0x0000000300037305 */ /* 0x000ee6000021f000 */
[----:B------:R-:W-:Y:S02]  /*03e0*/  ISETP.GT.U32.AND P3, PT, R11, R5, PT ;  /* 0x000000050b00720c */ /* 0x000fe40003f64070 */
[----:B----4-:R-:W-:-:S05]  /*03f0*/  SHF.R.U32.HI R9, RZ, 0x3, R0 ;  /* 0x00000003ff097819 */ /* 0x010fca0000011600 */
[----:B------:R-:W-:Y:S01]  /*0400*/  @!P0 IMAD.IADD R2, R2, 0x1, -R11 ;  /* 0x0000000102028824 */ /* 0x000fe200078e0a0b */
[----:B------:R-:W-:Y:S01]  /*0410*/  ISETP.NE.AND P0, PT, RZ, UR4, PT ;  /* 0x00000004ff007c0c */ /* 0x000fe2000bf05270 */
[----:B------:R-:W-:Y:S01]  /*0420*/  ULOP3.LUT UR4, UR8, UR4, URZ, 0x3c, !UPT ;  /* 0x0000000408047292 */ /* 0x000fe2000f8e3c3f */
[----:B------:R-:W-:Y:S01]  /*0430*/  SGXT.U32 R9, R9, 0x5 ;  /* 0x000000050909781a */ /* 0x000fe20000000000 */
[----:B------:R-:W-:Y:S02]  /*0440*/  @!P1 IMAD.MOV R2, RZ, RZ, -R2 ;  /* 0x000000ffff029224 */ /* 0x000fe400078e0a02 */
[----:B---3--:R-:W-:Y:S02]  /*0450*/  IMAD.MOV R13, RZ, RZ, -R3 ;  /* 0x000000ffff0d7224 */ /* 0x008fe400078e0a03 */
[----:B------:R-:W-:Y:S01]  /*0460*/  @!P3 IMAD.IADD R5, R5, 0x1, -R11 ;  /* 0x000000010505b824 */ /* 0x000fe200078e0a0b */
[----:B------:R-:W-:Y:S01]  /*0470*/  SEL R2, R7, R2, !P0 ;  /* 0x0000000207027207 */ /* 0x000fe20004000000 */
[----:B------:R-:W-:Y:S01]  /*0480*/  IMAD R13, R13, R8, RZ ;  /* 0x000000080d0d7224 */ /* 0x000fe200078e02ff */
[----:B------:R-:W-:Y:S01]  /*0490*/  ISETP.LE.AND P1, PT, RZ, UR4, PT ;  /* 0x00000004ff007c0c */ /* 0x000fe2000bf23270 */
[----:B------:R-:W-:Y:S01]  /*04a0*/  @!P3 VIADD R4, R4, 0x1 ;  /* 0x000000010404b836 */ /* 0x000fe20000000000 */
[----:B------:R-:W-:Y:S01]  /*04b0*/  ISETP.GE.U32.AND P2, PT, R5, R11, PT ;  /* 0x0000000b0500720c */ /* 0x000fe20003f46070 */
[----:B------:R-:W-:Y:S01]  /*04c0*/  VIADD R2, R2, UR5 ;  /* 0x0000000502027c36 */ /* 0x000fe20008000000 */
[----:B------:R-:W-:Y:S01]  /*04d0*/  IABS R5, UR6 ;  /* 0x0000000600057c13 */ /* 0x000fe20008000000 */
[----:B------:R-:W-:-:S02]  /*04e0*/  UMOV UR4, 0x400 ;  /* 0x0000040000047882 */ /* 0x000fc40000000000 */
[----:B------:R-:W-:Y:S01]  /*04f0*/  IMAD.SHL.U32 R6, R2, 0x40, RZ ;  /* 0x0000004002067824 */ /* 0x000fe200078e00ff */
[----:B--2---:R-:W-:Y:S01]  /*0500*/  UPRMT UR7, UR7, 0x654, UR4 ;  /* 0x0000065407077896 */ /* 0x004fe20008000004 */
[----:B------:R-:W-:-:S04]  /*0510*/  IMAD.MOV.U32 R2, RZ, RZ, RZ ;  /* 0x000000ffff027224 */ /* 0x000fc800078e00ff */
[----:B------:R-:W-:Y:S01]  /*0520*/  IMAD.HI.U32 R10, R3, R13, R2 ;  /* 0x0000000d030a7227 */ /* 0x000fe200078e0002 */
[----:B------:R-:W-:Y:S01]  /*0530*/  LOP3.LUT R2, R6, R9, RZ, 0xfc, !PT ;  /* 0x0000000906027212 */ /* 0x000fe200078efcff */
[----:B------:R-:W2:Y:S01]  /*0540*/  LDC.64 R12, c[0x0][0x210] ;  /* 0x00008400ff0c7b82 */ /* 0x000ea20000000a00 */
[----:B------:R-:W-:Y:S01]  /*0550*/  LOP3.LUT R3, R6, 0x20, R9, 0xfe, !PT ;  /* 0x0000002006037812 */ /* 0x000fe200078efe09 */
[----:B------:R-:W-:Y:S01]  /*0560*/  IMAD.MOV R6, RZ, RZ, -R5 ;  /* 0x000000ffff067224 */ /* 0x000fe200078e0a05 */
[----:B------:R-:W-:Y:S01]  /*0570*/  IABS R15, R2 ;  /* 0x00000002000f7213 */ /* 0x000fe20000000000 */
[----:B------:R-:W-:Y:S01]  /*0580*/  @P2 VIADD R4, R4, 0x1 ;  /* 0x0000000104042836 */ /* 0x000fe20000000000 */
[----:B------:R-:W-:-:S03]  /*0590*/  IABS R17, R3 ;  /* 0x0000000300117213 */ /* 0x000fc60000000000 */
[----:B------:R-:W-:-:S04]  /*05a0*/  IMAD.HI.U32 R5, R10, R15, RZ ;  /* 0x0000000f0a057227 */ /* 0x000fc800078e00ff */
[----:B------:R-:W-:-:S04]  /*05b0*/  IMAD.HI.U32 R10, R10, R17, RZ ;  /* 0x000000110a0a7227 */ /* 0x000fc800078e00ff */
[-C--:B------:R-:W-:Y:S02]  /*05c0*/  IMAD R15, R5, R6.reuse, R15 ;  /* 0x00000006050f7224 */ /* 0x080fe400078e020f */
[----:B------:R-:W-:Y:S02]  /*05d0*/  IMAD R17, R10, R6, R17 ;  /* 0x000000060a117224 */ /* 0x000fe400078e0211 */
[----:B------:R-:W-:Y:S01]  /*05e0*/  @!P1 IMAD.MOV R4, RZ, RZ, -R4 ;  /* 0x000000ffff049224 */ /* 0x000fe200078e0a04 */
[----:B------:R-:W-:Y:S01]  /*05f0*/  ISETP.GT.U32.AND P2, PT, R8, R15, PT ;  /* 0x0000000f0800720c */ /* 0x000fe20003f44070 */
[----:B------:R-:W-:Y:S01]  /*0600*/  IMAD.SHL.U32 R5, R0, 0x8, RZ ;  /* 0x0000000800057824 */ /* 0x000fe200078e00ff */
[----:B------:R-:W-:Y:S02]  /*0610*/  ISETP.GT.U32.AND P3, PT, R8, R17, PT ;  /* 0x000000110800720c */ /* 0x000fe40003f64070 */
[----:B------:R-:W-:Y:S02]  /*0620*/  SEL R4, R7, R4, !P0 ;  /* 0x0000000407047207 */ /* 0x000fe40004000000 */
[----:B------:R-:W-:-:S02]  /*0630*/  LOP3.LUT R10, R5, 0x38, R0, 0x48, !PT ;  /* 0x00000038050a7812 */ /* 0x000fc400078e4800 */
[C---:B------:R-:W-:Y:S01]  /*0640*/  LOP3.LUT R7, R9.reuse, 0x20, RZ, 0xfc, !PT ;  /* 0x0000002009077812 */ /* 0x040fe200078efcff */
[----:B------:R-:W-:Y:S01]  /*0650*/  IMAD.SHL.U32 R4, R4, 0x40, RZ ;  /* 0x0000004004047824 */ /* 0x000fe200078e00ff */
[----:B------:R-:W-:Y:S01]  /*0660*/  ISETP.GE.AND P1, PT, R2, RZ, PT ;  /* 0x000000ff0200720c */ /* 0x000fe20003f26270 */
[----:B------:R-:W-:Y:S02]  /*0670*/  IMAD R6, R9, 0x40, R10 ;  /* 0x0000004009067824 */ /* 0x000fe400078e020a */
[--C-:B------:R-:W-:Y:S01]  /*0680*/  @!P2 IMAD.IADD R15, R15, 0x1, -R8.reuse ;  /* 0x000000010f0fa824 */ /* 0x100fe200078e0a08 */
[----:B------:R-:W-:Y:S01]  /*0690*/  LOP3.LUT R18, R4, R9, RZ, 0xfc, !PT ;  /* 0x0000000904127212 */ /* 0x000fe200078efcff */
[----:B------:R-:W-:Y:S01]  /*06a0*/  @!P3 IMAD.IADD R17, R17, 0x1, -R8 ;  /* 0x000000011111b824 */ /* 0x000fe200078e0a08 */
[----:B------:R-:W-:Y:S01]  /*06b0*/  LOP3.LUT R20, R4, 0x20, R9, 0xfe, !PT ;  /* 0x0000002004147812 */ /* 0x000fe200078efe09 */
[----:B------:R-:W-:Y:S01]  /*06c0*/  IMAD R7, R7, 0x40, R10 ;  /* 0x0000004007077824 */ /* 0x000fe200078e020a */
[C---:B------:R-:W-:Y:S01]  /*06d0*/  ISETP.GT.U32.AND P0, PT, R8.reuse, R15, PT ;  /* 0x0000000f0800720c */ /* 0x040fe20003f04070 */
[----:B------:R-:W3:Y:S01]  /*06e0*/  LDC.64 R10, c[0x0][0x218] ;  /* 0x00008600ff0a7b82 */ /* 0x000ee20000000a00 */
[----:B------:R-:W-:Y:S01]  /*06f0*/  ISETP.GT.U32.AND P2, PT, R8, R17, PT ;  /* 0x000000110800720c */ /* 0x000fe20003f44070 */
[----:B------:R-:W-:Y:S01]  /*0700*/  IMAD.HI R9, R18, 0x2aaaaaab, RZ ;  /* 0x2aaaaaab12097827 */ /* 0x000fe200078e02ff */
[----:B------:R-:W-:-:S02]  /*0710*/  ISETP.GE.AND P3, PT, R3, RZ, PT ;  /* 0x000000ff0300720c */ /* 0x000fc40003f66270 */
[----:B------:R-:W-:Y:S01]  /*0720*/  LEA R31, R6, UR7, 0x1 ;  /* 0x00000007061f7c11 */ /* 0x000fe2000f8e08ff */
[----:B------:R-:W-:Y:S01]  /*0730*/  IMAD.HI R16, R20, 0x2aaaaaab, RZ ;  /* 0x2aaaaaab14107827 */ /* 0x000fe200078e02ff */
[----:B------:R-:W-:-:S04]  /*0740*/  SHF.R.U32.HI R14, RZ, 0x1f, R9 ;  /* 0x0000001fff0e7819 */ /* 0x000fc80000011609 */
[----:B------:R-:W-:Y:S01]  /*0750*/  SHF.R.U32.HI R19, RZ, 0x1f, R16 ;  /* 0x0000001fff137819 */ /* 0x000fe20000011610 */
[--C-:B------:R-:W-:Y:S01]  /*0760*/  @!P0 IMAD.IADD R15, R15, 0x1, -R8.reuse ;  /* 0x000000010f0f8824 */ /* 0x100fe200078e0a08 */
[----:B------:R-:W-:Y:S01]  /*0770*/  LEA.HI R9, R9, R14, RZ, 0x15 ;  /* 0x0000000e09097211 */ /* 0x000fe200078fa8ff */
[----:B------:R-:W-:Y:S01]  /*0780*/  @!P2 IMAD.IADD R17, R17, 0x1, -R8 ;  /* 0x000000011111a824 */ /* 0x000fe200078e0a08 */
[----:B------:R-:W-:Y:S01]  /*0790*/  LEA.HI R19, R16, R19, RZ, 0x15 ;  /* 0x0000001310137211 */ /* 0x000fe200078fa8ff */
[----:B------:R-:W-:Y:S01]  /*07a0*/  @!P1 IMAD.MOV R15, RZ, RZ, -R15 ;  /* 0x000000ffff0f9224 */ /* 0x000fe200078e0a0f */
[----:B------:R-:W-:Y:S01]  /*07b0*/  ISETP.NE.AND P0, PT, RZ, UR6, PT ;  /* 0x00000006ff007c0c */ /* 0x000fe2000bf05270 */
[----:B------:R-:W-:Y:S01]  /*07c0*/  @!P3 IMAD.MOV R17, RZ, RZ, -R17 ;  /* 0x000000ffff11b224 */ /* 0x000fe200078e0a11 */
[----:B------:R-:W-:Y:S01]  /*07d0*/  LOP3.LUT R14, RZ, UR6, RZ, 0x33, !PT ;  /* 0x00000006ff0e7c12 */ /* 0x000fe2000f8e33ff */
[----:B------:R-:W-:Y:S01]  /*07e0*/  IMAD R19, R19, -0x3000, R20 ;  /* 0xffffd00013137824 */ /* 0x000fe200078e0214 */
[----:B------:R-:W-:Y:S01]  /*07f0*/  LOP3.LUT R8, R5, 0x38, RZ, 0xc0, !PT ;  /* 0x0000003805087812 */ /* 0x000fe200078ec0ff */
[----:B------:R-:W-:Y:S01]  /*0800*/  IMAD R9, R9, -0x3000, R18 ;  /* 0xffffd00009097824 */ /* 0x000fe200078e0212 */
[----:B------:R-:W-:-:S02]  /*0810*/  SEL R21, R14, R15, !P0 ;  /* 0x0000000f0e157207 */ /* 0x000fc40004000000 */
[----:B------:R-:W-:Y:S01]  /*0820*/  SEL R17, R14, R17, !P0 ;  /* 0x000000110e117207 */ /* 0x000fe20004000000 */
[--C-:B------:R-:W-:Y:S02]  /*0830*/  IMAD R19, R19, 0xc00, R8.reuse ;  /* 0x00000c0013137824 */ /* 0x100fe400078e0208 */
[--C-:B------:R-:W-:Y:S02]  /*0840*/  IMAD R21, R21, 0xc00, R8.reuse ;  /* 0x00000c0015157824 */ /* 0x100fe400078e0208 */
[--C-:B------:R-:W-:Y:S02]  /*0850*/  IMAD R17, R17, 0xc00, R8.reuse ;  /* 0x00000c0011117824 */ /* 0x100fe400078e0208 */
[----:B------:R-:W-:Y:S02]  /*0860*/  IMAD R9, R9, 0xc00, R8 ;  /* 0x00000c0009097824 */ /* 0x000fe400078e0208 */
[----:B--2---:R-:W-:-:S04]  /*0870*/  IMAD.WIDE R20, R21, 0x2, R12 ;  /* 0x0000000215147825 */ /* 0x004fc800078e020c */
[----:B---3--:R-:W-:Y:S01]  /*0880*/  IMAD.WIDE R32, R19, 0x2, R10 ;  /* 0x0000000213207825 */ /* 0x008fe200078e020a */
[----:B------:R-:W-:Y:S01]  /*0890*/  LEA R19, R7, UR7, 0x1 ;  /* 0x0000000707137c11 */ /* 0x000fe2000f8e08ff */
[----:B------:R-:W-:Y:S01]  /*08a0*/  @!PT LDS RZ, [RZ] ;  /* 0x00000000fffff984 */ /* 0x000fe20000000800 */
[----:B------:R-:W-:Y:S01]  /*08b0*/  @!PT LDS RZ, [RZ] ;  /* 0x00000000fffff984 */ /* 0x000fe20000000800 */
[----:B------:R-:W-:Y:S01]  /*08c0*/  @!PT LDS RZ, [RZ] ;  /* 0x00000000fffff984 */ /* 0x000fe20000000800 */
[----:B------:R-:W-:Y:S02]  /*08d0*/  LDGSTS.E.BYPASS.128 [R31], desc[UR26][R20.64] ;  /* 0x00000000141f7fae */ /* 0x000fe4000b901c5a */
[----:B------:R-:W-:-:S04]  /*08e0*/  IMAD.WIDE R22, R17, 0x2, R12 ;  /* 0x0000000211167825 */ /* 0x000fc800078e020c */
[----:B------:R-:W-:Y:S01]  /*08f0*/  IMAD.WIDE R16, R9, 0x2, R10 ;  /* 0x0000000209107825 */ /* 0x000fe200078e020a */
[----:B------:R-:W-:Y:S01]  /*0900*/  LDGSTS.E.BYPASS.128 [R19], desc[UR26][R22.64] ;  /* 0x0000000016137fae */ /* 0x000fe2000b901c5a */
[----:B------:R-:W-:Y:S02]  /*0910*/  IADD3 R14, P0, R22, 0x100, RZ ;  /* 0x00000100160e7810 */ /* 0x000fe40007f1e0ff */
[----:B------:R-:W-:Y:S01]  /*0920*/  IADD3 R10, P1, R20, 0x100, RZ ;  /* 0x00000100140a7810 */ /* 0x000fe20007f3e0ff */
[----:B------:R-:W0:Y:S01]  /*0930*/  LDGDEPBAR ;  /* 0x00000000000079af */ /* 0x000e220000000000 */
[----:B------:R-:W-:Y:S02]  /*0940*/  IMAD.SHL.U32 R12, R0, 0x2, RZ ;  /* 0x00000002000c7824 */ /* 0x000fe400078e00ff */
[----:B------:R-:W-:Y:S01]  /*0950*/  IMAD.X R15, RZ, RZ, R23, P0 ;  /* 0x000000ffff0f7224 */ /* 0x000fe200000e0617 */
[----:B------:R-:W-:Y:S01]  /*0960*/  LDGSTS.E.BYPASS.128 [R31+0x6000], desc[UR26][R16.64] ;  /* 0x06000000101f7fae */ /* 0x000fe2000b901c5a */
[----:B------:R-:W-:Y:S01]  /*0970*/  IMAD.X R11, RZ, RZ, R21, P1 ;  /* 0x000000ffff0b7224 */ /* 0x000fe200008e0615 */
[----:B------:R-:W-:-:S02]  /*0980*/  IADD3 R44, P0, R32, 0x100, RZ ;  /* 0x00000100202c7810 */ /* 0x000fc40007f1e0ff */
[----:B------:R-:W-:Y:S01]  /*0990*/  LDGSTS.E.BYPASS.128 [R19+0x6000], desc[UR26][R32.64] ;  /* 0x0600000020137fae */ /* 0x000fe2000b901c5a */
[----:B------:R-:W-:Y:S02]  /*09a0*/  IADD3 R13, P1, R16, 0x100, RZ ;  /* 0x00000100100d7810 */ /* 0x000fe40007f3e0ff */
[----:B------:R-:W-:Y:S01]  /*09b0*/  LOP3.LUT R12, R12, 0x100, RZ, 0xc0, !PT ;  /* 0x000001000c0c7812 */ /* 0x000fe200078ec0ff */
[----:B------:R-:W0:Y:S01]  /*09c0*/  LDGDEPBAR ;  /* 0x00000000000079af */ /* 0x000e220000000000 */
[----:B------:R-:W-:Y:S02]  /*09d0*/  IMAD.X R9, RZ, RZ, R33, P0 ;  /* 0x000000ffff097224 */ /* 0x000fe400000e0621 */
[C---:B------:R-:W-:Y:S01]  /*09e0*/  LOP3.LUT R40, R12.reuse, 0x2000002, RZ, 0xfc, !PT ;  /* 0x020000020c287812 */ /* 0x040fe200078efcff */
[----:B------:R-:W-:Y:S01]  /*09f0*/  BAR.SYNC.DEFER_BLOCKING 0x0 ;  /* 0x0000000000007b1d */ /* 0x000fe20000010000 */
[----:B------:R-:W-:Y:S01]  /*0a00*/  LOP3.LUT R42, R12, 0x2000004, RZ, 0xfc, !PT ;  /* 0x020000040c2a7812 */ /* 0x000fe200078efcff */
[----:B------:R-:W-:-:S04]  /*0a10*/  IMAD.X R18, RZ, RZ, R17, P1 ;  /* 0x000000ffff127224 */ /* 0x000fc800008e0611 */
[----:B------:R-:W-:Y:S01]  /*0a20*/  @!PT LDS RZ, [RZ] ;  /* 0x00000000fffff984 */ /* 0x000fe20000000800 */
[----:B------:R-:W-:Y:S01]  /*0a30*/  @!PT LDS RZ, [RZ] ;  /* 0x00000000fffff984 */ /* 0x000fe20000000800 */
[----:B------:R-:W-:Y:S01]  /*0a40*/  @!PT LDS RZ, [RZ] ;  /* 0x00000000fffff984 */ /* 0x000fe20000000800 */
[----:B------:R2:W-:Y:S04]  /*0a50*/  LDGSTS.E.BYPASS.128 [R31+0x2000], desc[UR26][R20.64+0x80] ;  /* 0x02000080141f7fae */ /* 0x0005e8000b901c5a */
[----:B------:R3:W-:Y:S04]  /*0a60*/  LDGSTS.E.BYPASS.128 [R19+0x2000], desc[UR26][R22.64+0x80] ;  /* 0x0200008016137fae */ /* 0x0007e8000b901c5a */
[----:B------:R-:W0:Y:S04]  /*0a70*/  LDGDEPBAR ;  /* 0x00000000000079af */ /* 0x000e280000000000 */
[----:B------:R4:W-:Y:S01]  /*0a80*/  LDGSTS.E.BYPASS.128 [R31+0x8000], desc[UR26][R16.64+0x80] ;  /* 0x08000080101f7fae */ /* 0x0009e2000b901c5a */
[----:B--2---:R-:W-:-:S03]  /*0a90*/  SHF.R.U32.HI R20, RZ, 0x3, R0 ;  /* 0x00000003ff147819 */ /* 0x004fc60000011600 */
[----:B------:R2:W-:Y:S01]  /*0aa0*/  LDGSTS.E.BYPASS.128 [R19+0x8000], desc[UR26][R32.64+0x80] ;  /* 0x0800008020137fae */ /* 0x0005e2000b901c5a */
[C---:B---3--:R-:W-:Y:S02]  /*0ab0*/  LOP3.LUT R22, R12.reuse, 0x2000000, RZ, 0xfc, !PT ;  /* 0x020000000c167812 */ /* 0x048fe400078efcff */
[----:B------:R-:W-:Y:S01]  /*0ac0*/  LOP3.LUT R12, R12, 0x2000006, RZ, 0xfc, !PT ;  /* 0x020000060c0c7812 */ /* 0x000fe200078efcff */
[----:B------:R-:W0:Y:S01]  /*0ad0*/  LDGDEPBAR ;  /* 0x00000000000079af */ /* 0x000e220000000000 */
[----:B----4-:R-:W-:Y:S02]  /*0ae0*/  CS2R R30, SRZ ;  /* 0x00000000001e7805 */ /* 0x010fe4000001ff00 */
[----:B-12---:R-:W-:Y:S02]  /*0af0*/  SHF.R.U32.HI R19, RZ, 0x5, R0 ;  /* 0x00000005ff137819 */ /* 0x006fe40000011600 */
[----:B------:R-:W-:Y:S02]  /*0b00*/  CS2R R32, SRZ ;  /* 0x0000000000207805 */ /* 0x000fe4000001ff00 */
[----:B------:R-:W-:-:S07]  /*0b10*/  LOP3.LUT R21, R19, 0x7fffffc, RZ, 0xc0, !PT ;  /* 0x07fffffc13157812 */ /* 0x000fce00078ec0ff */
.L_x_0:
[----:B------:R-:W-:Y:S01]  /*0b20*/  UIADD3 UR23, UR23, 0x1, URZ ;  /* 0x0000000117177890 */ /* 0x000fe2000fffe03f */
[----:B-1----:R-:W-:Y:S01]  /*0b30*/  IMAD.MOV.U32 R16, RZ, RZ, R22 ;  /* 0x000000ffff107224 */ /* 0x002fe200078e0016 */
[----:B------:R-:W-:Y:S01]  /*0b40*/  UMOV UR5, URZ ;  /* 0x0000003f00057c82 */ /* 0x000fe20008000000 */
[----:B------:R-:W-:Y:S01]  /*0b50*/  IMAD.MOV.U32 R23, RZ, RZ, 0x40000040 ;  /* 0x40000040ff177424 */ /* 0x000fe200078e00ff */
[----:B------:R-:W-:Y:S01]  /*0b60*/  UISETP.GE.AND UP0, UPT, UR23, 0x3, UPT ;  /* 0x000000031700788c */ /* 0x000fe2000bf06270 */
[----:B------:R-:W-:Y:S01]  /*0b70*/  IMAD.MOV.U32 R41, RZ, RZ, 0x40000040 ;  /* 0x40000040ff297424 */ /* 0x000fe200078e00ff */
[----:B------:R-:W-:-:S04]  /*0b80*/  DEPBAR.LE SB0, 0x2 ;  /* 0x000080800000791a */ /* 0x000fc80000000000 */
[----:B------:R-:W-:Y:S01]  /*0b90*/  USEL UR23, UR23, URZ, !UP0 ;  /* 0x0000003f17177287 */ /* 0x000fe2000c000000 */
[----:B------:R-:W-:Y:S01]  /*0ba0*/  IMAD.MOV.U32 R43, RZ, RZ, 0x40000040 ;  /* 0x40000040ff2b7424 */ /* 0x000fe200078e00ff */
[----:B------:R-:W-:Y:S01]  /*0bb0*/  BAR.SYNC.DEFER_BLOCKING 0x0 ;  /* 0x0000000000007b1d */ /* 0x000fe20000010000 */
[----:B------:R-:W-:Y:S02]  /*0bc0*/  UIADD3 UR24, UR24, 0x40, URZ ;  /* 0x0000004018187890 */ /* 0x000fe4000fffe03f */
[----:B------:R-:W-:Y:S02]  /*0bd0*/  ULEA UR8, UR23, UR7, 0xd ;  /* 0x0000000717087291 */ /* 0x000fe4000f8e683f */
[----:B------:R-:W-:Y:S02]  /*0be0*/  UIADD3 UR22, UR22, 0x1, URZ ;  /* 0x0000000116167890 */ /* 0x000fe4000fffe03f */
[----:B------:R-:W-:Y:S02]  /*0bf0*/  UIADD3 UR4, UR8, 0x6000, URZ ;  /* 0x0000600008047890 */ /* 0x000fe4000fffe03f */
[----:B------:R-:W-:-:S02]  /*0c00*/  USHF.R.U32.HI UR8, URZ, 0x4, UR8 ;  /* 0x000000043f087899 */ /* 0x000fc40008011608 */
[----:B------:R-:W-:Y:S02]  /*0c10*/  USHF.R.U32.HI UR4, URZ, 0x4, UR4 ;  /* 0x000000043f047899 */ /* 0x000fe40008011604 */
[----:B------:R-:W-:Y:S02]  /*0c20*/  ULOP3.LUT UR8, UR8, 0x3fff, URZ, 0xc0, !UPT ;  /* 0x00003fff08087892 */ /* 0x000fe4000f8ec03f */
[----:B------:R-:W-:Y:S01]  /*0c30*/  ULOP3.LUT UR4, UR4, 0x3fff, URZ, 0xc0, !UPT ;  /* 0x00003fff04047892 */ /* 0x000fe2000f8ec03f */
[----:B------:R-:W-:Y:S01]  /*0c40*/  UMOV UR12, 0x2000002 ;  /* 0x02000002000c7882 */ /* 0x000fe20000000000 */
[----:B------:R-:W-:Y:S01]  /*0c50*/  UMOV UR13, 0x40000040 ;  /* 0x40000040000d7882 */ /* 0x000fe20000000000 */
[----:B------:R-:W-:-:S04]  /*0c60*/  UISETP.GE.AND UP1, UPT, UR22, 0x3, UPT ;  /* 0x000000031600788c */ /* 0x000fc8000bf26270 */
[----:B------:R-:W-:Y:S01]  /*0c70*/  UMOV UR9, UR4 ;  /* 0x0000000400097c82 */ /* 0x000fe20008000000 */
[----:B------:R-:W-:Y:S01]  /*0c80*/  USEL UR22, UR22, URZ, !UP1 ;  /* 0x0000003f16167287 */ /* 0x000fe2000c800000 */
[----:B------:R-:W-:Y:S01]  /*0c90*/  IADD3 R16, P0, R16, UR9, RZ ;  /* 0x0000000910107c10 */ /* 0x000fe2000ff1e0ff */
[----:B------:R-:W-:Y:S01]  /*0ca0*/  UMOV UR9, UR5 ;  /* 0x0000000500097c82 */ /* 0x000fe20008000000 */
[----:B------:R-:W-:Y:S02]  /*0cb0*/  WARPGROUP.ARRIVE ;  /* 0x00000000000079c5 */ /* 0x000fe40000000000 */
[----:B------:R-:W-:Y:S01]  /*0cc0*/  R2UR UR18, R16 ;  /* 0x00000000101272ca */ /* 0x000fe200000e0000 */
[----:B------:R-:W-:Y:S01]  /*0cd0*/  IMAD.MOV.U32 R16, RZ, RZ, R40 ;  /* 0x000000ffff107224 */ /* 0x000fe200078e0028 */
[----:B------:R-:W-:Y:S01]  /*0ce0*/  IADD3.X R17, R23, UR9, RZ, P0, !PT ;  /* 0x0000000917117c10 */ /* 0x000fe200087fe4ff */
[----:B------:R-:W-:-:S03]  /*0cf0*/  UMOV UR9, UR4 ;  /* 0x0000000400097c82 */ /* 0x000fc60008000000 */
[----:B------:R-:W-:Y:S01]  /*0d00*/  IADD3 R16, P0, R16, UR9, RZ ;  /* 0x0000000910107c10 */ /* 0x000fe2000ff1e0ff */
[----:B------:R-:W-:Y:S01]  /*0d10*/  UMOV UR9, UR5 ;  /* 0x0000000500097c82 */ /* 0x000fe20008000000 */
[----:B------:R-:W-:Y:S02]  /*0d20*/  R2UR UR19, R17 ;  /* 0x00000000111372ca */ /* 0x000fe400000e0000 */
        /* <DEDUP_REMOVED lines=9> */
[----:B------:R-:W-:-:S03]  /*0dc0*/  IADD3.X R17, R43, UR9, RZ, P0, !PT ;  /* 0x000000092b117c10 */ /* 0x000fc600087fe4ff */
[----:B------:R-:W-:Y:S01]  /*0dd0*/  IMAD.MOV.U32 R23, RZ, RZ, R16 ;  /* 0x000000ffff177224 */ /* 0x000fe200078e0010 */
[----:B------:R-:W-:Y:S01]  /*0de0*/  R2UR UR11, R17 ;  /* 0x00000000110b72ca */ /* 0x000fe200000e0000 */
[----:B------:R-:W1:Y:S01]  /*0df0*/  SHFL.IDX PT, R16, R21, RZ, 0x1f ;  /* 0x00001fff15107589 */ /* 0x000e6200000e0000 */
[----:B------:R-:W-:Y:S01]  /*0e00*/  IMAD.MOV.U32 R17, RZ, RZ, 0x40000040 ;  /* 0x40000040ff117424 */ /* 0x000fe200078e00ff */
[----:B-1----:R-:W-:-:S13]  /*0e10*/  R2UR UR9, R16 ;  /* 0x00000000100972ca */ /* 0x002fda00000e0000 */
[----:B------:R-:W-:-:S04]  /*0e20*/  USHF.L.U32 UR9, UR9, 0x7, URZ ;  /* 0x0000000709097899 */ /* 0x000fc8000800063f */
[----:B------:R-:W-:-:S04]  /*0e30*/  ULOP3.LUT UR9, UR9, 0x180, URZ, 0xc0, !UPT ;  /* 0x0000018009097892 */ /* 0x000fc8000f8ec03f */
[----:B------:R-:W-:-:S03]  /*0e40*/  UIADD3 UR20, UP0, UR9, UR8, URZ ;  /* 0x0000000809147290 */ /* 0x000fc6000ff1e03f */
[----:B------:R-:W-:Y:S01]  /*0e50*/  UMOV UR8, 0x2000004 ;  /* 0x0200000400087882 */ /* 0x000fe20000000000 */
[----:B------:R-:W-:Y:S02]  /*0e60*/  UIADD3.X UR21, URZ, URZ, URZ, UP0, !UPT ;  /* 0x0000003f3f157290 */ /* 0x000fe400087fe43f */
[----:B------:R-:W-:Y:S02]  /*0e70*/  ULOP3.LUT UR16, UR20, 0x2000000, URZ, 0xfc, !UPT ;  /* 0x0200000014107892 */ /* 0x000fe4000f8efc3f */
[----:B------:R-:W-:Y:S02]  /*0e80*/  ULOP3.LUT UR17, UR21, 0x40000040, URZ, 0xfc, !UPT ;  /* 0x4000004015117892 */ /* 0x000fe4000f8efc3f */
[----:B------:R-:W-:Y:S01]  /*0e90*/  UIADD3.64 UR12, UR20, UR12, URZ ;  /* 0x0000000c140c7297 */ /* 0x000fe2000fffe03f */
[----:B------:R-:W-:Y:S01]  /*0ea0*/  UMOV UR9, 0x40000040 ;  /* 0x4000004000097882 */ /* 0x000fe20000000000 */
[----:B------:R-:W-:Y:S02]  /*0eb0*/  UISETP.GE.U32.AND UP0, UPT, UR24, 0xb80, UPT ;  /* 0x00000b801800788c */ /* 0x000fe4000bf06070 */
[----:B------:R-:W-:-:S03]  /*0ec0*/  UIADD3.64 UR8, UR20, UR8, URZ ;  /* 0x0000000814087297 */ /* 0x000fc6000fffe03f */
[----:B------:R-:W-:Y:S04]  /*0ed0*/  HGMMA.64x32x16.F32.BF16 R24, gdesc[UR16], R24 ;  /* 0x00600000101879f0 */ /* 0x000fe80008701818 */
[----:B------:R-:W-:Y:S04]  /*0ee0*/  HGMMA.64x32x16.F32.BF16 R24, gdesc[UR12], R24 ;  /* 0x006000000c1879f0 */ /* 0x000fe80008701818 */
[----:B------:R-:W-:Y:S01]  /*0ef0*/  HGMMA.64x32x16.F32.BF16 R24, gdesc[UR8], R24 ;  /* 0x00600000081879f0 */ /* 0x000fe20008701818 */
[----:B------:R-:W-:Y:S01]  /*0f00*/  UMOV UR8, UR4 ;  /* 0x0000000400087c82 */ /* 0x000fe20008000000 */
[----:B------:R-:W-:Y:S01]  /*0f10*/  UMOV UR9, 0x40000040 ;  /* 0x4000004000097882 */ /* 0x000fe20000000000 */
[----:B------:R-:W-:Y:S01]  /*0f20*/  IADD3 R16, P0, R23, UR8, RZ ;  /* 0x0000000817107c10 */ /* 0x000fe2000ff1e0ff */
[----:B------:R-:W-:Y:S01]  /*0f30*/  UMOV UR8, 0x2000006 ;  /* 0x0200000600087882 */ /* 0x000fe20000000000 */
[----:B------:R-:W-:-:S02]  /*0f40*/  ULEA UR4, UR22, UR7, 0xd ;  /* 0x0000000716047291 */ /* 0x000fc4000f8e683f */
[----:B------:R-:W-:Y:S01]  /*0f50*/  IADD3.X R17, R17, UR5, RZ, P0, !PT ;  /* 0x0000000511117c10 */ /* 0x000fe200087fe4ff */
[----:B------:R-:W-:Y:S01]  /*0f60*/  UIADD3.64 UR8, UR20, UR8, URZ ;  /* 0x0000000814087297 */ /* 0x000fe2000fffe03f */
[----:B------:R-:W-:Y:S01]  /*0f70*/  R2UR UR10, R16 ;  /* 0x00000000100a72ca */ /* 0x000fe200000e0000 */
[----:B------:R-:W-:Y:S01]  /*0f80*/  IMAD.MOV.U32 R16, RZ, RZ, R13 ;  /* 0x000000ffff107224 */ /* 0x000fe200078e000d */
[----:B------:R-:W-:Y:S01]  /*0f90*/  R2UR UR11, R17 ;  /* 0x00000000110b72ca */ /* 0x000fe200000e0000 */
[----:B------:R-:W-:Y:S01]  /*0fa0*/  IMAD.MOV.U32 R17, RZ, RZ, R18 ;  /* 0x000000ffff117224 */ /* 0x000fe200078e0012 */
[----:B------:R-:W-:Y:S01]  /*0fb0*/  PLOP3.LUT P0, PT, PT, PT, UP0, 0x80, 0x0 ;  /* 0x000000000000781c */ /* 0x000fe20003f0f008 */
[----:B------:R-:W-:Y:S01]  /*0fc0*/  UISETP.GE.U32.AND UP0, UPT, UR24, 0xbc0, UPT ;  /* 0x00000bc01800788c */ /* 0x000fe2000bf06070 */
[----:B------:R-:W-:Y:S02]  /*0fd0*/  LEA R41, R6, UR4, 0x1 ;  /* 0x0000000406297c11 */ /* 0x000fe4000f8e08ff */
[----:B------:R-:W-:-:S02]  /*0fe0*/  LEA R23, R7, UR4, 0x1 ;  /* 0x0000000407177c11 */ /* 0x000fc4000f8e08ff */
[----:B------:R-:W-:Y:S02]  /*0ff0*/  IADD3 R13, P1, R13, 0x80, RZ ;  /* 0x000000800d0d7810 */ /* 0x000fe40007f3e0ff */
[----:B------:R-:W-:-:S03]  /*1000*/  PLOP3.LUT P4, PT, PT, PT, UP0, 0x80, 0x0 ;  /* 0x000000000000781c */ /* 0x000fc60003f8f008 */
[----:B------:R-:W-:Y:S01]  /*1010*/  IMAD.X R18, RZ, RZ, R18, P1 ;  /* 0x000000ffff127224 */ /* 0x000fe200008e0612 */
[----:B------:R-:W-:Y:S03]  /*1020*/  HGMMA.64x32x16.F32.BF16 R24, gdesc[UR8], R24, gsb0 ;  /* 0x00600000081879f0 */ /* 0x000fe60008001818 */
[----:B------:R-:W-:Y:S02]  /*1030*/  WARPGROUP.DEPBAR.LE gsb0, 0x1 ;  /* 0x00008000000079c5 */ /* 0x000fe40000010100 */
[----:B------:R-:W-:Y:S06]  /*1040*/  BAR.SYNC.DEFER_BLOCKING 0x0 ;  /* 0x0000000000007b1d */ /* 0x000fec0000010000 */
[----:B------:R-:W-:Y:S01]  /*1050*/  @!PT LDS RZ, [RZ] ;  /* 0x00000000fffff984 */ /* 0x000fe20000000800 */
[----:B------:R-:W-:Y:S01]  /*1060*/  @!PT LDS RZ, [RZ] ;  /* 0x00000000fffff984 */ /* 0x000fe20000000800 */
[----:B------:R-:W-:Y:S01]  /*1070*/  @!PT LDS RZ, [RZ] ;  /* 0x00000000fffff984 */ /* 0x000fe20000000800 */
[----:B------:R1:W-:Y:S04]  /*1080*/  LDGSTS.E.BYPASS.128 [R41], desc[UR26][R10.64], !P0 ;  /* 0x000000000a297fae */ /* 0x0003e8000c101c5a */
[----:B------:R2:W-:Y:S04]  /*1090*/  LDGSTS.E.BYPASS.128 [R23], desc[UR26][R14.64], !P0 ;  /* 0x000000000e177fae */ /* 0x0005e8000c101c5a */
[----:B------:R-:W0:Y:S04]  /*10a0*/  LDGDEPBAR ;  /* 0x00000000000079af */ /* 0x000e280000000000 */
[----:B------:R3:W-:Y:S01]  /*10b0*/  LDGSTS.E.BYPASS.128 [R41+0x6000], desc[UR26][R16.64], !P0 ;  /* 0x0600000010297fae */ /* 0x0007e2000c101c5a */
[----:B-1----:R-:W-:-:S02]  /*10c0*/  IADD3 R10, P3, R10, 0x80, RZ ;  /* 0x000000800a0a7810 */ /* 0x002fc40007f7e0ff */
[----:B--2---:R-:W-:-:S03]  /*10d0*/  IADD3 R14, P2, R14, 0x80, RZ ;  /* 0x000000800e0e7810 */ /* 0x004fc60007f5e0ff */
[----:B------:R-:W-:Y:S02]  /*10e0*/  IMAD.X R11, RZ, RZ, R11, P3 ;  /* 0x000000ffff0b7224 */ /* 0x000fe400018e060b */
[----:B------:R-:W-:Y:S02]  /*10f0*/  IMAD.X R15, RZ, RZ, R15, P2 ;  /* 0x000000ffff0f7224 */ /* 0x000fe400010e060f */
[----:B---3--:R-:W-:Y:S02]  /*1100*/  IMAD.MOV.U32 R16, RZ, RZ, R44 ;  /* 0x000000ffff107224 */ /* 0x008fe400078e002c */
[----:B------:R-:W-:-:S05]  /*1110*/  IMAD.MOV.U32 R17, RZ, RZ, R9 ;  /* 0x000000ffff117224 */ /* 0x000fca00078e0009 */
[----:B------:R1:W-:Y:S01]  /*1120*/  LDGSTS.E.BYPASS.128 [R23+0x6000], desc[UR26][R16.64], !P0 ;  /* 0x0600000010177fae */ /* 0x0003e2000c101c5a */
[----:B------:R-:W-:-:S03]  /*1130*/  IADD3 R44, P0, R44, 0x80, RZ ;  /* 0x000000802c2c7810 */ /* 0x000fc60007f1e0ff */
[----:B------:R-:W0:Y:S02]  /*1140*/  LDGDEPBAR ;  /* 0x00000000000079af */ /* 0x000e240000000000 */
[----:B------:R-:W-:Y:S01]  /*1150*/  IMAD.X R9, RZ, RZ, R9, P0 ;  /* 0x000000ffff097224 */ /* 0x000fe200000e0609 */
[----:B------:R-:W-:Y:S07]  /*1160*/  @!P4 BRA `(.L_x_0) ;  /* 0xfffffff8006cc947 */ /* 0x000fee000383ffff */
[----:B------:R-:W-:Y:S02]  /*1170*/  WARPGROUP.DEPBAR.LE gsb0, 0x0 ;  /* 0x00008000000079c5 */ /* 0x000fe40000010000 */
[----:B------:R-:W-:-:S04]  /*1180*/  DEPBAR.LE SB0, 0x0 ;  /* 0x000080000000791a */ /* 0x000fc80000000000 */
[----:B------:R-:W-:Y:S01]  /*1190*/  IMAD.SHL.U32 R6, R20, 0x4, RZ ;  /* 0x0000000414067824 */ /* 0x000fe200078e00ff */
[----:B------:R-:W-:Y:S01]  /*11a0*/  SHF.R.U32.HI R9, RZ, 0x2, R0 ;  /* 0x00000002ff097819 */ /* 0x000fe20000011600 */
[----:B------:R-:W-:Y:S01]  /*11b0*/  IMAD.SHL.U32 R7, R19, 0x10, RZ ;  /* 0x0000001013077824 */ /* 0x000fe200078e00ff */
[----:B------:R-:W-:Y:S01]  /*11c0*/  F2FP.BF16.F32.PACK_AB R24, R25, R24 ;  /* 0x000000181918723e */ /* 0x000fe200000010ff */
[----:B------:R-:W-:Y:S01]  /*11d0*/  IMAD.SHL.U32 R19, R19, 0x4, RZ ;  /* 0x0000000413137824 */ /* 0x000fe200078e00ff */
[----:B------:R-:W-:Y:S02]  /*11e0*/  LOP3.LUT R6, R6, 0x8, RZ, 0xc0, !PT ;  /* 0x0000000806067812 */ /* 0x000fe400078ec0ff */
[----:B------:R-:W-:Y:S02]  /*11f0*/  LOP3.LUT R7, R7, 0x30, RZ, 0xc0, !PT ;  /* 0x0000003007077812 */ /* 0x000fe400078ec0ff */
[----:B------:R-:W-:Y:S02]  /*1200*/  LOP3.LUT R19, R19, 0x1c, RZ, 0xc0, !PT ;  /* 0x0000001c13137812 */ /* 0x000fe400078ec0ff */
[----:B------:R-:W-:-:S02]  /*1210*/  LOP3.LUT R6, R6, 0x20, R9, 0xf8, !PT ;  /* 0x0000002006067812 */ /* 0x000fc400078ef809 */
[----:B------:R-:W-:Y:S02]  /*1220*/  LOP3.LUT R7, R7, 0xf, R0, 0xf8, !PT ;  /* 0x0000000f07077812 */ /* 0x000fe400078ef800 */
[----:B------:R-:W-:Y:S02]  /*1230*/  LOP3.LUT R19, R19, 0x3, R20, 0xf8, !PT ;  /* 0x0000000313137812 */ /* 0x000fe400078ef814 */
[----:B------:R-:W-:Y:S01]  /*1240*/  F2FP.BF16.F32.PACK_AB R25, R27, R26 ;  /* 0x0000001a1b19723e */ /* 0x000fe200000010ff */
[----:B------:R-:W-:Y:S01]  /*1250*/  IMAD R6, R7, 0x48, R6 ;  /* 0x0000004807067824 */ /* 0x000fe200078e0206 */
[----:B------:R-:W-:Y:S01]  /*1260*/  F2FP.BF16.F32.PACK_AB R32, R33, R32 ;  /* 0x000000202120723e */ /* 0x000fe200000010ff */
[----:B------:R-:W-:Y:S01]  /*1270*/  IMAD R19, R19, 0x48, R8 ;  /* 0x0000004813137824 */ /* 0x000fe200078e0208 */
[----:B------:R-:W-:Y:S02]  /*1280*/  F2FP.BF16.F32.PACK_AB R26, R29, R28 ;  /* 0x0000001c1d1a723e */ /* 0x000fe400000010ff */
[----:B------:R-:W-:-:S02]  /*1290*/  F2FP.BF16.F32.PACK_AB R27, R31, R30 ;  /* 0x0000001e1f1b723e */ /* 0x000fc400000010ff */
[----:B------:R-:W-:Y:S02]  /*12a0*/  F2FP.BF16.F32.PACK_AB R33, R35, R34 ;  /* 0x000000222321723e */ /* 0x000fe400000010ff */
[----:B------:R-:W-:Y:S01]  /*12b0*/  LEA R8, R6, UR7, 0x1 ;  /* 0x0000000706087c11 */ /* 0x000fe2000f8e08ff */
[----:B------:R-:W-:Y:S01]  /*12c0*/  BAR.SYNC.DEFER_BLOCKING 0x0 ;  /* 0x0000000000007b1d */ /* 0x000fe20000010000 */
[----:B------:R-:W-:Y:S02]  /*12d0*/  F2FP.BF16.F32.PACK_AB R34, R37, R36 ;  /* 0x000000242522723e */ /* 0x000fe400000010ff */
[----:B------:R-:W-:Y:S02]  /*12e0*/  F2FP.BF16.F32.PACK_AB R35, R39, R38 ;  /* 0x000000262723723e */ /* 0x000fe400000010ff */
[----:B------:R-:W-:-:S03]  /*12f0*/  LEA R19, R19, UR7, 0x1 ;  /* 0x0000000713137c11 */ /* 0x000fc6000f8e08ff */
[----:B------:R-:W2:Y:S01]  /*1300*/  LDC.64 R6, c[0x0][0x220] ;  /* 0x00008800ff067b82 */ /* 0x000ea20000000a00 */
[----:B------:R-:W-:-:S04]  /*1310*/  LOP3.LUT R0, R4, 0x38, R5, 0xf8, !PT ;  /* 0x0000003804007812 */ /* 0x000fc800078ef805 */
[----:B------:R-:W-:Y:S01]  /*1320*/  ISETP.GE.AND P0, PT, R0, 0x3000, PT ;  /* 0x000030000000780c */ /* 0x000fe20003f06270 */
[----:B------:R-:W-:-:S03]  /*1330*/  IMAD R5, R2, 0x3000, R0 ;  /* 0x0000300002057824 */ /* 0x000fc600078e0200 */
[----:B------:R-:W-:Y:S02]  /*1340*/  ISETP.LT.AND P1, PT, R2, UR6, !P0 ;  /* 0x0000000602007c0c */ /* 0x000fe4000c721270 */
[----:B------:R-:W-:Y:S01]  /*1350*/  ISETP.LT.AND P0, PT, R3, UR6, !P0 ;  /* 0x0000000603007c0c */ /* 0x000fe2000c701270 */
[----:B------:R-:W-:Y:S04]  /*1360*/  STSM.16.M88.4 [R8], R24 ;  /* 0x0000001808007844 */ /* 0x000fe80000000200 */
[----:B------:R-:W-:Y:S01]  /*1370*/  STSM.16.M88.4 [R8+0x20], R32 ;  /* 0x0000202008007844 */ /* 0x000fe20000000200 */
[----:B--2---:R-:W-:Y:S01]  /*1380*/  IMAD.WIDE R4, R5, 0x2, R6 ;  /* 0x0000000205047825 */ /* 0x004fe200078e0206 */
[----:B------:R-:W-:Y:S06]  /*1390*/  BAR.SYNC.DEFER_BLOCKING 0x0 ;  /* 0x0000000000007b1d */ /* 0x000fec0000010000 */
[----:B------:R-:W2:Y:S04]  /*13a0*/  LDS.128 R12, [R19] ;  /* 0x00000000130c7984 */ /* 0x000ea80000000c00 */
[----:B--2---:R2:W-:Y:S01]  /*13b0*/  @P1 STG.E.128 desc[UR26][R4.64], R12 ;  /* 0x0000000c04001986 */ /* 0x0045e2000c101d1a */
[----:B------:R-:W-:Y:S05]  /*13c0*/  @!P0 EXIT ;  /* 0x000000000000894d */ /* 0x000fea0003800000 */
[----:B-1----:R-:W1:Y:S01]  /*13d0*/  LDS.128 R16, [R19+0x1200] ;  /* 0x0012000013107984 */ /* 0x002e620000000c00 */
[----:B------:R-:W-:-:S04]  /*13e0*/  IMAD R3, R3, 0x3000, R0 ;  /* 0x0000300003037824 */ /* 0x000fc800078e0200 */
[----:B------:R-:W-:-:S05]  /*13f0*/  IMAD.WIDE R6, R3, 0x2, R6 ;  /* 0x0000000203067825 */ /* 0x000fca00078e0206 */
[----:B-1----:R-:W-:Y:S01]  /*1400*/  STG.E.128 desc[UR26][R6.64], R16 ;  /* 0x0000001006007986 */ /* 0x002fe2000c101d1a */
[----:B------:R-:W-:Y:S05]  /*1410*/  EXIT ;  /* 0x000000000000794d */ /* 0x000fea0003800000 */
.L_x_1:
[----:B------:R-:W-:-:S00]  /*1420*/  BRA `(.L_x_1) ;  /* 0xfffffffc00fc7947 */ /* 0x000fc0000383ffff */
[----:B------:R-:W-:-:S00]  /*1430*/  NOP ;  /* 0x0000000000007918 */ /* 0x000fc00000000000 */
        /* <DEDUP_REMOVED lines=12> */
.L_x_2:


//--------------------- .nv.shared.triton_mm      --------------------------
	.section	.nv.shared.triton_mm,"aw",@nobits
	.sectionflags	@""
	.align	16
	.zero		1024


//--------------------- .nv.constant0.triton_mm   --------------------------
	.section	.nv.constant0.triton_mm,"a",@progbits
	.sectionflags	@""
	.align	4
.nv.constant0.triton_mm:
	.zero		560
